	.headerflags	@"EF_CUDA_TEXMODE_UNIFIED EF_CUDA_64BIT_ADDRESS EF_CUDA_ACCELERATORS EF_CUDA_SM90 EF_CUDA_VIRTUAL_SM(EF_CUDA_SM90)"
	.elftype	@"ET_EXEC"


//--------------------- .nv.info                  --------------------------
	.section	.nv.info,"",@"SHT_CUDA_INFO"
	.align	4


	//----- nvinfo : EIATTR_REGCOUNT
	.align		4
        /*0000*/ 	.byte	0x04, 0x2f
        /*0002*/ 	.short	(.L_1 - .L_0)
	.align		4
.L_0:
        /*0004*/ 	.word	index@(triton_poi_fused__to_copy_gt_0)
        /*0008*/ 	.word	0x0000000a


	//----- nvinfo : EIATTR_MIN_STACK_SIZE
	.align		4
.L_1:
        /*000c*/ 	.byte	0x04, 0x12
        /*000e*/ 	.short	(.L_3 - .L_2)
	.align		4
.L_2:
        /*0010*/ 	.word	index@(triton_poi_fused__to_copy_gt_0)
        /*0014*/ 	.word	0x00000000


	//----- nvinfo : EIATTR_FRAME_SIZE
	.align		4
.L_3:
        /*0018*/ 	.byte	0x04, 0x11
        /*001a*/ 	.short	(.L_5 - .L_4)
	.align		4
.L_4:
        /*001c*/ 	.word	index@(triton_poi_fused__to_copy_gt_0)
        /*0020*/ 	.word	0x00000000


	//----- nvinfo : EIATTR_MIN_STACK_SIZE
	.align		4
.L_5:
        /*0024*/ 	.byte	0x04, 0x12
        /*0026*/ 	.short	(.L_7 - .L_6)
	.align		4
.L_6:
        /*0028*/ 	.word	index@(triton_poi_fused__to_copy_gt_0)
        /*002c*/ 	.word	0x00000000
.L_7:


//--------------------- .nv.info.triton_poi_fused__to_copy_gt_0 --------------------------
	.section	.nv.info.triton_poi_fused__to_copy_gt_0,"",@"SHT_CUDA_INFO"
	.sectionflags	@""
	.align	4


	//----- nvinfo : EIATTR_CUDA_API_VERSION
	.align		4
        /*0000*/ 	.byte	0x04, 0x37
        /*0002*/ 	.short	(.L_9 - .L_8)
.L_8:
        /*0004*/ 	.word	0x0000007c


	//----- nvinfo : EIATTR_KPARAM_INFO
	.align		4
.L_9:
        /*0008*/ 	.byte	0x04, 0x17
        /*000a*/ 	.short	(.L_11 - .L_10)
.L_10:
        /*000c*/ 	.word	0x00000000
        /*0010*/ 	.short	0x0002
        /*0012*/ 	.short	0x0010
        /*0014*/ 	.byte	0x00, 0xf0, 0x11, 0x00


	//----- nvinfo : EIATTR_KPARAM_INFO
	.align		4
.L_11:
        /*0018*/ 	.byte	0x04, 0x17
        /*001a*/ 	.short	(.L_13 - .L_12)
.L_12:
        /*001c*/ 	.word	0x00000000
        /*0020*/ 	.short	0x0001
        /*0022*/ 	.short	0x0008
        /*0024*/ 	.byte	0x00, 0xf4, 0x21, 0x00


	//----- nvinfo : EIATTR_KPARAM_INFO
	.align		4
.L_13:
        /*0028*/ 	.byte	0x04, 0x17
        /*002a*/ 	.short	(.L_15 - .L_14)
.L_14:
        /*002c*/ 	.word	0x00000000
        /*0030*/ 	.short	0x0000
        /*0032*/ 	.short	0x0000
        /*0034*/ 	.byte	0x00, 0xf4, 0x21, 0x00


	//----- nvinfo : EIATTR_SPARSE_MMA_MASK
	.align		4
.L_15:
        /*0038*/ 	.byte	0x03, 0x50
        /*003a*/ 	.short	0x0000


	//----- nvinfo : EIATTR_MAXREG_COUNT
	.align		4
        /*003c*/ 	.byte	0x03, 0x1b
        /*003e*/ 	.short	0x00ff


	//----- nvinfo : EIATTR_EXIT_INSTR_OFFSETS
	.align		4
        /*0040*/ 	.byte	0x04, 0x1c
        /*0042*/ 	.short	(.L_17 - .L_16)


	//   ....[0]....
.L_16:
        /*0044*/ 	.word	0x00000130


	//   ....[1]....
        /*0048*/ 	.word	0x00000150


	//----- nvinfo : EIATTR_REQNTID
	.align		4
.L_17:
        /*004c*/ 	.byte	0x04, 0x10
        /*004e*/ 	.short	(.L_19 - .L_18)
.L_18:
        /*0050*/ 	.word	0x00000080
        /*0054*/ 	.word	0x00000001
        /*0058*/ 	.word	0x00000001


	//----- nvinfo : EIATTR_CRS_STACK_SIZE
	.align		4
.L_19:
        /*005c*/ 	.byte	0x04, 0x1e
        /*005e*/ 	.short	(.L_21 - .L_20)
.L_20:
        /*0060*/ 	.word	0x00000000


	//----- nvinfo : EIATTR_CBANK_PARAM_SIZE
	.align		4
.L_21:
        /*0064*/ 	.byte	0x03, 0x19
        /*0066*/ 	.short	0x0014


	//----- nvinfo : EIATTR_PARAM_CBANK
	.align		4
        /*0068*/ 	.byte	0x04, 0x0a
        /*006a*/ 	.short	(.L_23 - .L_22)
	.align		4
.L_22:
        /*006c*/ 	.word	index@(.nv.constant0.triton_poi_fused__to_copy_gt_0)
        /*0070*/ 	.short	0x0210
        /*0072*/ 	.short	0x0014


	//----- nvinfo : EIATTR_SW_WAR
	.align		4
.L_23:
        /*0074*/ 	.byte	0x04, 0x36
        /*0076*/ 	.short	(.L_25 - .L_24)
.L_24:
        /*0078*/ 	.word	0x00000008
.L_25:


//--------------------- .nv.callgraph             --------------------------
	.section	.nv.callgraph,"",@"SHT_CUDA_CALLGRAPH"
	.align	4
	.sectionentsize	8
	.align		4
        /*0000*/ 	.word	0x00000000
	.align		4
        /*0004*/ 	.word	0xffffffff
	.align		4
        /*0008*/ 	.word	0x00000000
	.align		4
        /*000c*/ 	.word	0xfffffffe
	.align		4
        /*0010*/ 	.word	0x00000000
	.align		4
        /*0014*/ 	.word	0xfffffffd
	.align		4
        /*0018*/ 	.word	0x00000000
	.align		4
        /*001c*/ 	.word	0xfffffffc


//--------------------- .text.triton_poi_fused__to_copy_gt_0 --------------------------
	.section	.text.triton_poi_fused__to_copy_gt_0,"ax",@progbits
	.align	128
        .global         triton_poi_fused__to_copy_gt_0
        .type           triton_poi_fused__to_copy_gt_0,@function
        .size           triton_poi_fused__to_copy_gt_0,(.L_x_3 - triton_poi_fused__to_copy_gt_0)
        .other          triton_poi_fused__to_copy_gt_0,@"STO_CUDA_ENTRY STV_DEFAULT"
triton_poi_fused__to_copy_gt_0:
.text.triton_poi_fused__to_copy_gt_0:
[----:B------:R-:W0:Y:S02]  /*0000*/  LDC R1, c[0x0][0x28] ;  /* 0x00000a00ff017b82 */ /* 0x000e240000000800 */
[----:B------:R-:W1:Y:S01]  /*0010*/  S2R R0, SR_TID.X ;  /* 0x0000000000007919 */ /* 0x000e620000002100 */
[----:B------:R-:W2:Y:S01]  /*0020*/  LDC.64 R4, c[0x0][0x218] ;  /* 0x00008600ff047b82 */ /* 0x000ea20000000a00 */
[----:B------:R-:W-:Y:S01]  /*0030*/  ULDC.64 UR4, c[0x0][0x208] ;  /* 0x0000820000047ab9 */ /* 0x000fe20000000a00 */
[----:B------:R-:W-:Y:S01]  /*0040*/  BSSY B0, `(.L_x_0) ;  /* 0x000000c000007945 */ /* 0x000fe20003800000 */
[----:B------:R-:W3:Y:S01]  /*0050*/  S2R R7, SR_CTAID.X ;  /* 0x0000000000077919 */ /* 0x000ee20000002500 */
[----:B------:R-:W-:Y:S01]  /*0060*/  CS2R R2, SRZ ;  /* 0x0000000000027805 */ /* 0x000fe2000001ff00 */
[----:B-1----:R-:W-:-:S05]  /*0070*/  IMAD.SHL.U32 R0, R0, 0x2, RZ ;  /* 0x0000000200007824 */ /* 0x002fca00078e00ff */
[----:B------:R-:W-:-:S05]  /*0080*/  LOP3.LUT R0, R0, 0xfe, RZ, 0xc0, !PT ;  /* 0x000000fe00007812 */ /* 0x000fca00078ec0ff */
[----:B---3--:R-:W-:-:S04]  /*0090*/  IMAD R7, R7, 0x100, R0 ;  /* 0x0000010007077824 */ /* 0x008fc800078e0200 */
[C---:B--2---:R-:W-:Y:S01]  /*00a0*/  IMAD.WIDE R4, R7.reuse, 0x4, R4 ;  /* 0x0000000407047825 */ /* 0x044fe200078e0204 */
[----:B------:R-:W-:-:S13]  /*00b0*/  ISETP.GE.AND P0, PT, R7, 0x100, PT ;  /* 0x000001000700780c */ /* 0x000fda0003f06270 */
[----:B------:R-:W-:Y:S05]  /*00c0*/  @P0 BRA `(.L_x_1) ;  /* 0x00000000000c0947 */ /* 0x000fea0003800000 */
[----:B------:R-:W1:Y:S02]  /*00d0*/  LDC.64 R2, c[0x0][0x210] ;  /* 0x00008400ff027b82 */ /* 0x000e640000000a00 */
[----:B-1----:R-:W-:-:S06]  /*00e0*/  IMAD.WIDE R2, R7, 0x4, R2 ;  /* 0x0000000407027825 */ /* 0x002fcc00078e0202 */
[----:B------:R-:W5:Y:S02]  /*00f0*/  LDG.E.64 R2, desc[UR4][R2.64] ;  /* 0x0000000402027981 */ /* 0x000f64000c1e1b00 */
.L_x_1:
[----:B------:R-:W-:Y:S05]  /*0100*/  BSYNC B0 ;  /* 0x0000000000007941 */ /* 0x000fea0003800000 */
.L_x_0:
[----:B-----5:R-:W-:Y:S02]  /*0110*/  FSET.BF.GT.AND R2, R2, RZ, PT ;  /* 0x000000ff0202720a */ /* 0x020fe40003804000 */
[----:B------:R-:W-:Y:S01]  /*0120*/  FSET.BF.GT.AND R3, R3, RZ, PT ;  /* 0x000000ff0303720a */ /* 0x000fe20003804000 */
[----:B------:R-:W-:Y:S06]  /*0130*/  @P0 EXIT ;  /* 0x000000000000094d */ /* 0x000fec0003800000 */
[----:B------:R-:W-:Y:S01]  /*0140*/  STG.E.64 desc[UR4][R4.64], R2 ;  /* 0x0000000204007986 */ /* 0x000fe2000c101b04 */
[----:B------:R-:W-:Y:S05]  /*0150*/  EXIT ;  /* 0x000000000000794d */ /* 0x000fea0003800000 */
.L_x_2:
[----:B------:R-:W-:-:S00]  /*0160*/  BRA `(.L_x_2) ;  /* 0xfffffffc00fc7947 */ /* 0x000fc0000383ffff */
[----:B------:R-:W-:-:S00]  /*0170*/  NOP ;  /* 0x0000000000007918 */ /* 0x000fc00000000000 */
        /* <DEDUP_REMOVED lines=8> */
.L_x_3:


//--------------------- .nv.constant0.triton_poi_fused__to_copy_gt_0 --------------------------
	.section	.nv.constant0.triton_poi_fused__to_copy_gt_0,"a",@progbits
	.sectionflags	@""
	.align	4
.nv.constant0.triton_poi_fused__to_copy_gt_0:
	.zero		548
